	.headerflags	@"EF_CUDA_TEXMODE_UNIFIED EF_CUDA_64BIT_ADDRESS EF_CUDA_ACCELERATORS EF_CUDA_SM90 EF_CUDA_VIRTUAL_SM(EF_CUDA_SM90)"
	.elftype	@"ET_EXEC"


//--------------------- .nv.info                  --------------------------
	.section	.nv.info,"",@"SHT_CUDA_INFO"
	.align	4


	//----- nvinfo : EIATTR_REGCOUNT
	.align		4
        /*0000*/ 	.byte	0x04, 0x2f
        /*0002*/ 	.short	(.L_1 - .L_0)
	.align		4
.L_0:
        /*0004*/ 	.word	index@(triton_poi_fused_convolution_17)
        /*0008*/ 	.word	0x0000000a


	//----- nvinfo : EIATTR_MIN_STACK_SIZE
	.align		4
.L_1:
        /*000c*/ 	.byte	0x04, 0x12
        /*000e*/ 	.short	(.L_3 - .L_2)
	.align		4
.L_2:
        /*0010*/ 	.word	index@(triton_poi_fused_convolution_17)
        /*0014*/ 	.word	0x00000000


	//----- nvinfo : EIATTR_FRAME_SIZE
	.align		4
.L_3:
        /*0018*/ 	.byte	0x04, 0x11
        /*001a*/ 	.short	(.L_5 - .L_4)
	.align		4
.L_4:
        /*001c*/ 	.word	index@(triton_poi_fused_convolution_17)
        /*0020*/ 	.word	0x00000000


	//----- nvinfo : EIATTR_MIN_STACK_SIZE
	.align		4
.L_5:
        /*0024*/ 	.byte	0x04, 0x12
        /*0026*/ 	.short	(.L_7 - .L_6)
	.align		4
.L_6:
        /*0028*/ 	.word	index@(triton_poi_fused_convolution_17)
        /*002c*/ 	.word	0x00000000
.L_7:


//--------------------- .nv.info.triton_poi_fused_convolution_17 --------------------------
	.section	.nv.info.triton_poi_fused_convolution_17,"",@"SHT_CUDA_INFO"
	.sectionflags	@""
	.align	4


	//----- nvinfo : EIATTR_CUDA_API_VERSION
	.align		4
        /*0000*/ 	.byte	0x04, 0x37
        /*0002*/ 	.short	(.L_9 - .L_8)
.L_8:
        /*0004*/ 	.word	0x0000007c


	//----- nvinfo : EIATTR_KPARAM_INFO
	.align		4
.L_9:
        /*0008*/ 	.byte	0x04, 0x17
        /*000a*/ 	.short	(.L_11 - .L_10)
.L_10:
        /*000c*/ 	.word	0x00000000
        /*0010*/ 	.short	0x0002
        /*0012*/ 	.short	0x0010
        /*0014*/ 	.byte	0x00, 0xf0, 0x11, 0x00


	//----- nvinfo : EIATTR_KPARAM_INFO
	.align		4
.L_11:
        /*0018*/ 	.byte	0x04, 0x17
        /*001a*/ 	.short	(.L_13 - .L_12)
.L_12:
        /*001c*/ 	.word	0x00000000
        /*0020*/ 	.short	0x0001
        /*0022*/ 	.short	0x0008
        /*0024*/ 	.byte	0x00, 0xf4, 0x21, 0x00


	//----- nvinfo : EIATTR_KPARAM_INFO
	.align		4
.L_13:
        /*0028*/ 	.byte	0x04, 0x17
        /*002a*/ 	.short	(.L_15 - .L_14)
.L_14:
        /*002c*/ 	.word	0x00000000
        /*0030*/ 	.short	0x0000
        /*0032*/ 	.short	0x0000
        /*0034*/ 	.byte	0x00, 0xf4, 0x21, 0x00


	//----- nvinfo : EIATTR_SPARSE_MMA_MASK
	.align		4
.L_15:
        /*0038*/ 	.byte	0x03, 0x50
        /*003a*/ 	.short	0x0000


	//----- nvinfo : EIATTR_MAXREG_COUNT
	.align		4
        /*003c*/ 	.byte	0x03, 0x1b
        /*003e*/ 	.short	0x00ff


	//----- nvinfo : EIATTR_EXIT_INSTR_OFFSETS
	.align		4
        /*0040*/ 	.byte	0x04, 0x1c
        /*0042*/ 	.short	(.L_17 - .L_16)


	//   ....[0]....
.L_16:
        /*0044*/ 	.word	0x000000f0


	//----- nvinfo : EIATTR_REQNTID
	.align		4
.L_17:
        /*0048*/ 	.byte	0x04, 0x10
        /*004a*/ 	.short	(.L_19 - .L_18)
.L_18:
        /*004c*/ 	.word	0x00000080
        /*0050*/ 	.word	0x00000001
        /*0054*/ 	.word	0x00000001


	//----- nvinfo : EIATTR_CBANK_PARAM_SIZE
	.align		4
.L_19:
        /*0058*/ 	.byte	0x03, 0x19
        /*005a*/ 	.short	0x0014


	//----- nvinfo : EIATTR_PARAM_CBANK
	.align		4
        /*005c*/ 	.byte	0x04, 0x0a
        /*005e*/ 	.short	(.L_21 - .L_20)
	.align		4
.L_20:
        /*0060*/ 	.word	index@(.nv.constant0.triton_poi_fused_convolution_17)
        /*0064*/ 	.short	0x0210
        /*0066*/ 	.short	0x0014


	//----- nvinfo : EIATTR_SW_WAR
	.align		4
.L_21:
        /*0068*/ 	.byte	0x04, 0x36
        /*006a*/ 	.short	(.L_23 - .L_22)
.L_22:
        /*006c*/ 	.word	0x00000008
.L_23:


//--------------------- .nv.callgraph             --------------------------
	.section	.nv.callgraph,"",@"SHT_CUDA_CALLGRAPH"
	.align	4
	.sectionentsize	8
	.align		4
        /*0000*/ 	.word	0x00000000
	.align		4
        /*0004*/ 	.word	0xffffffff
	.align		4
        /*0008*/ 	.word	0x00000000
	.align		4
        /*000c*/ 	.word	0xfffffffe
	.align		4
        /*0010*/ 	.word	0x00000000
	.align		4
        /*0014*/ 	.word	0xfffffffd
	.align		4
        /*0018*/ 	.word	0x00000000
	.align		4
        /*001c*/ 	.word	0xfffffffc


//--------------------- .text.triton_poi_fused_convolution_17 --------------------------
	.section	.text.triton_poi_fused_convolution_17,"ax",@progbits
	.align	128
        .global         triton_poi_fused_convolution_17
        .type           triton_poi_fused_convolution_17,@function
        .size           triton_poi_fused_convolution_17,(.L_x_1 - triton_poi_fused_convolution_17)
        .other          triton_poi_fused_convolution_17,@"STO_CUDA_ENTRY STV_DEFAULT"
triton_poi_fused_convolution_17:
.text.triton_poi_fused_convolution_17:
[----:B------:R-:W-:Y:S01]  /*0000*/  LDC R1, c[0x0][0x28] ;  /* 0x00000a00ff017b82 */ /* 0x000fe20000000800 */
[----:B------:R-:W1:Y:S07]  /*0010*/  S2R R0, SR_TID.X ;  /* 0x0000000000007919 */ /* 0x000e6e0000002100 */
[----:B------:R-:W2:Y:S01]  /*0020*/  LDC.64 R2, c[0x0][0x210] ;  /* 0x00008400ff027b82 */ /* 0x000ea20000000a00 */
[----:B------:R-:W-:Y:S01]  /*0030*/  ULDC.64 UR4, c[0x0][0x208] ;  /* 0x0000820000047ab9 */ /* 0x000fe20000000a00 */
[----:B------:R-:W3:Y:S06]  /*0040*/  S2R R7, SR_CTAID.X ;  /* 0x0000000000077919 */ /* 0x000eec0000002500 */
[----:B------:R-:W4:Y:S01]  /*0050*/  LDC.64 R4, c[0x0][0x218] ;  /* 0x00008600ff047b82 */ /* 0x000f220000000a00 */
[----:B-1----:R-:W-:Y:S01]  /*0060*/  SHF.L.U32 R0, R0, 0x1, RZ ;  /* 0x0000000100007819 */ /* 0x002fe200000006ff */
[----:B----4-:R-:W4:Y:S03]  /*0070*/  LDG.E R4, desc[UR4][R4.64] ;  /* 0x0000000404047981 */ /* 0x010f26000c1e1900 */
[----:B------:R-:W-:-:S04]  /*0080*/  LOP3.LUT R0, R0, 0xfe, RZ, 0xc0, !PT ;  /* 0x000000fe00007812 */ /* 0x000fc800078ec0ff */
[----:B---3--:R-:W-:-:S05]  /*0090*/  LEA R7, R7, R0, 0x8 ;  /* 0x0000000007077211 */ /* 0x008fca00078e40ff */
[----:B--2---:R-:W-:-:S05]  /*00a0*/  IMAD.WIDE R2, R7, 0x4, R2 ;  /* 0x0000000407027825 */ /* 0x004fca00078e0202 */
[----:B------:R-:W4:Y:S02]  /*00b0*/  LDG.E.64 R6, desc[UR4][R2.64] ;  /* 0x0000000402067981 */ /* 0x000f24000c1e1b00 */
[--C-:B----4-:R-:W-:Y:S01]  /*00c0*/  FADD R6, R6, R4.reuse ;  /* 0x0000000406067221 */ /* 0x110fe20000000000 */
[----:B------:R-:W-:-:S05]  /*00d0*/  FADD R7, R7, R4 ;  /* 0x0000000407077221 */ /* 0x000fca0000000000 */
[----:B------:R-:W-:Y:S01]  /*00e0*/  STG.E.64 desc[UR4][R2.64], R6 ;  /* 0x0000000602007986 */ /* 0x000fe2000c101b04 */
[----:B------:R-:W-:Y:S05]  /*00f0*/  EXIT ;  /* 0x000000000000794d */ /* 0x000fea0003800000 */
.L_x_0:
[----:B------:R-:W-:-:S00]  /*0100*/  BRA `(.L_x_0) ;  /* 0xfffffffc00fc7947 */ /* 0x000fc0000383ffff */
[----:B------:R-:W-:-:S00]  /*0110*/  NOP ;  /* 0x0000000000007918 */ /* 0x000fc00000000000 */
        /* <DEDUP_REMOVED lines=14> */
.L_x_1:


//--------------------- .nv.constant0.triton_poi_fused_convolution_17 --------------------------
	.section	.nv.constant0.triton_poi_fused_convolution_17,"a",@progbits
	.sectionflags	@""
	.align	4
.nv.constant0.triton_poi_fused_convolution_17:
	.zero		548
